	.headerflags	@"EF_CUDA_TEXMODE_UNIFIED EF_CUDA_64BIT_ADDRESS EF_CUDA_ACCELERATORS EF_CUDA_SM90 EF_CUDA_VIRTUAL_SM(EF_CUDA_SM90)"
	.elftype	@"ET_EXEC"


//--------------------- .nv.info                  --------------------------
	.section	.nv.info,"",@"SHT_CUDA_INFO"
	.align	4


	//----- nvinfo : EIATTR_REGCOUNT
	.align		4
        /*0000*/ 	.byte	0x04, 0x2f
        /*0002*/ 	.short	(.L_1 - .L_0)
	.align		4
.L_0:
        /*0004*/ 	.word	index@(triton_poi_fused__softmax_9)
        /*0008*/ 	.word	0x00000012


	//----- nvinfo : EIATTR_MIN_STACK_SIZE
	.align		4
.L_1:
        /*000c*/ 	.byte	0x04, 0x12
        /*000e*/ 	.short	(.L_3 - .L_2)
	.align		4
.L_2:
        /*0010*/ 	.word	index@(triton_poi_fused__softmax_9)
        /*0014*/ 	.word	0x00000000


	//----- nvinfo : EIATTR_FRAME_SIZE
	.align		4
.L_3:
        /*0018*/ 	.byte	0x04, 0x11
        /*001a*/ 	.short	(.L_5 - .L_4)
	.align		4
.L_4:
        /*001c*/ 	.word	index@(triton_poi_fused__softmax_9)
        /*0020*/ 	.word	0x00000000


	//----- nvinfo : EIATTR_MIN_STACK_SIZE
	.align		4
.L_5:
        /*0024*/ 	.byte	0x04, 0x12
        /*0026*/ 	.short	(.L_7 - .L_6)
	.align		4
.L_6:
        /*0028*/ 	.word	index@(triton_poi_fused__softmax_9)
        /*002c*/ 	.word	0x00000000
.L_7:


//--------------------- .nv.info.triton_poi_fused__softmax_9 --------------------------
	.section	.nv.info.triton_poi_fused__softmax_9,"",@"SHT_CUDA_INFO"
	.sectionflags	@""
	.align	4


	//----- nvinfo : EIATTR_CUDA_API_VERSION
	.align		4
        /*0000*/ 	.byte	0x04, 0x37
        /*0002*/ 	.short	(.L_9 - .L_8)
.L_8:
        /*0004*/ 	.word	0x0000007c


	//----- nvinfo : EIATTR_KPARAM_INFO
	.align		4
.L_9:
        /*0008*/ 	.byte	0x04, 0x17
        /*000a*/ 	.short	(.L_11 - .L_10)
.L_10:
        /*000c*/ 	.word	0x00000000
        /*0010*/ 	.short	0x0002
        /*0012*/ 	.short	0x0010
        /*0014*/ 	.byte	0x00, 0xf0, 0x11, 0x00


	//----- nvinfo : EIATTR_KPARAM_INFO
	.align		4
.L_11:
        /*0018*/ 	.byte	0x04, 0x17
        /*001a*/ 	.short	(.L_13 - .L_12)
.L_12:
        /*001c*/ 	.word	0x00000000
        /*0020*/ 	.short	0x0001
        /*0022*/ 	.short	0x0008
        /*0024*/ 	.byte	0x00, 0xf4, 0x21, 0x00


	//----- nvinfo : EIATTR_KPARAM_INFO
	.align		4
.L_13:
        /*0028*/ 	.byte	0x04, 0x17
        /*002a*/ 	.short	(.L_15 - .L_14)
.L_14:
        /*002c*/ 	.word	0x00000000
        /*0030*/ 	.short	0x0000
        /*0032*/ 	.short	0x0000
        /*0034*/ 	.byte	0x00, 0xf4, 0x21, 0x00


	//----- nvinfo : EIATTR_SPARSE_MMA_MASK
	.align		4
.L_15:
        /*0038*/ 	.byte	0x03, 0x50
        /*003a*/ 	.short	0x0000


	//----- nvinfo : EIATTR_MAXREG_COUNT
	.align		4
        /*003c*/ 	.byte	0x03, 0x1b
        /*003e*/ 	.short	0x00ff


	//----- nvinfo : EIATTR_EXIT_INSTR_OFFSETS
	.align		4
        /*0040*/ 	.byte	0x04, 0x1c
        /*0042*/ 	.short	(.L_17 - .L_16)


	//   ....[0]....
.L_16:
        /*0044*/ 	.word	0x000003e0


	//   ....[1]....
        /*0048*/ 	.word	0x00000400


	//----- nvinfo : EIATTR_REQNTID
	.align		4
.L_17:
        /*004c*/ 	.byte	0x04, 0x10
        /*004e*/ 	.short	(.L_19 - .L_18)
.L_18:
        /*0050*/ 	.word	0x00000080
        /*0054*/ 	.word	0x00000001
        /*0058*/ 	.word	0x00000001


	//----- nvinfo : EIATTR_CBANK_PARAM_SIZE
	.align		4
.L_19:
        /*005c*/ 	.byte	0x03, 0x19
        /*005e*/ 	.short	0x0014


	//----- nvinfo : EIATTR_PARAM_CBANK
	.align		4
        /*0060*/ 	.byte	0x04, 0x0a
        /*0062*/ 	.short	(.L_21 - .L_20)
	.align		4
.L_20:
        /*0064*/ 	.word	index@(.nv.constant0.triton_poi_fused__softmax_9)
        /*0068*/ 	.short	0x0210
        /*006a*/ 	.short	0x0014


	//----- nvinfo : EIATTR_SW_WAR
	.align		4
.L_21:
        /*006c*/ 	.byte	0x04, 0x36
        /*006e*/ 	.short	(.L_23 - .L_22)
.L_22:
        /*0070*/ 	.word	0x00000008
.L_23:


//--------------------- .nv.callgraph             --------------------------
	.section	.nv.callgraph,"",@"SHT_CUDA_CALLGRAPH"
	.align	4
	.sectionentsize	8
	.align		4
        /*0000*/ 	.word	0x00000000
	.align		4
        /*0004*/ 	.word	0xffffffff
	.align		4
        /*0008*/ 	.word	0x00000000
	.align		4
        /*000c*/ 	.word	0xfffffffe
	.align		4
        /*0010*/ 	.word	0x00000000
	.align		4
        /*0014*/ 	.word	0xfffffffd
	.align		4
        /*0018*/ 	.word	0x00000000
	.align		4
        /*001c*/ 	.word	0xfffffffc


//--------------------- .text.triton_poi_fused__softmax_9 --------------------------
	.section	.text.triton_poi_fused__softmax_9,"ax",@progbits
	.align	128
        .global         triton_poi_fused__softmax_9
        .type           triton_poi_fused__softmax_9,@function
        .size           triton_poi_fused__softmax_9,(.L_x_1 - triton_poi_fused__softmax_9)
        .other          triton_poi_fused__softmax_9,@"STO_CUDA_ENTRY STV_DEFAULT"
triton_poi_fused__softmax_9:
.text.triton_poi_fused__softmax_9:
[----:B------:R-:W0:Y:S02]  /*0000*/  LDC R1, c[0x0][0x28] ;  /* 0x00000a00ff017b82 */ /* 0x000e240000000800 */
[----:B------:R-:W1:Y:S01]  /*0010*/  S2R R0, SR_TID.X ;  /* 0x0000000000007919 */ /* 0x000e620000002100 */
[----:B------:R-:W2:Y:S01]  /*0020*/  LDC.64 R2, c[0x0][0x210] ;  /* 0x00008400ff027b82 */ /* 0x000ea20000000a00 */
[----:B------:R-:W-:Y:S01]  /*0030*/  CS2R R14, SRZ ;  /* 0x00000000000e7805 */ /* 0x000fe2000001ff00 */
[----:B------:R-:W-:Y:S01]  /*0040*/  ULDC.64 UR4, c[0x0][0x208] ;  /* 0x0000820000047ab9 */ /* 0x000fe20000000a00 */
[----:B------:R-:W3:Y:S01]  /*0050*/  S2R R7, SR_CTAID.X ;  /* 0x0000000000077919 */ /* 0x000ee20000002500 */
[----:B-1----:R-:W-:Y:S01]  /*0060*/  IMAD.SHL.U32 R0, R0, 0x2, RZ ;  /* 0x0000000200007824 */ /* 0x002fe200078e00ff */
[----:B---3--:R-:W-:-:S04]  /*0070*/  SHF.R.S32.HI R4, RZ, 0x17, R7 ;  /* 0x00000017ff047819 */ /* 0x008fc80000011407 */
[----:B------:R-:W-:Y:S02]  /*0080*/  LOP3.LUT R0, R0, 0xfe, RZ, 0xc0, !PT ;  /* 0x000000fe00007812 */ /* 0x000fe400078ec0ff */
[----:B------:R-:W-:-:S03]  /*0090*/  SGXT R4, R4, 0x1 ;  /* 0x000000010404781a */ /* 0x000fc60000000200 */
[----:B------:R-:W-:-:S05]  /*00a0*/  IMAD R7, R7, 0x100, R0 ;  /* 0x0000010007077824 */ /* 0x000fca00078e0200 */
[----:B------:R-:W-:Y:S02]  /*00b0*/  LEA.HI R4, R4, R7, RZ, 0x2 ;  /* 0x0000000704047211 */ /* 0x000fe400078f10ff */
[----:B------:R-:W-:Y:S02]  /*00c0*/  ISETP.GE.AND P0, PT, R7, 0x190, PT ;  /* 0x000001900700780c */ /* 0x000fe40003f06270 */
[----:B------:R-:W-:-:S05]  /*00d0*/  LOP3.LUT R5, R4, 0xfffffffc, RZ, 0xc0, !PT ;  /* 0xfffffffc04057812 */ /* 0x000fca00078ec0ff */
[----:B--2---:R-:W-:-:S06]  /*00e0*/  IMAD.WIDE R4, R5, 0x4, R2 ;  /* 0x0000000405047825 */ /* 0x004fcc00078e0202 */
[----:B------:R-:W2:Y:S01]  /*00f0*/  @!P0 LDG.E.EL R15, desc[UR4][R4.64] ;  /* 0x00000004040f8981 */ /* 0x000ea2000c2e1900 */
[----:B------:R-:W-:-:S03]  /*0100*/  IMAD.MOV.U32 R0, RZ, RZ, RZ ;  /* 0x000000ffff007224 */ /* 0x000fc600078e00ff */
[----:B------:R-:W3:Y:S01]  /*0110*/  @!P0 LDG.E.EL R14, desc[UR4][R4.64] ;  /* 0x00000004040e8981 */ /* 0x000ee2000c2e1900 */
[----:B------:R-:W-:Y:S01]  /*0120*/  IMAD.MOV.U32 R6, RZ, RZ, RZ ;  /* 0x000000ffff067224 */ /* 0x000fe200078e00ff */
[----:B------:R-:W-:Y:S02]  /*0130*/  CS2R R10, SRZ ;  /* 0x00000000000a7805 */ /* 0x000fe4000001ff00 */
[----:B------:R-:W4:Y:S04]  /*0140*/  @!P0 LDG.E.EL R0, desc[UR4][R4.64+0x4] ;  /* 0x0000040404008981 */ /* 0x000f28000c2e1900 */
[----:B------:R-:W5:Y:S04]  /*0150*/  @!P0 LDG.E.EL R6, desc[UR4][R4.64+0x4] ;  /* 0x0000040404068981 */ /* 0x000f68000c2e1900 */
[----:B------:R-:W5:Y:S04]  /*0160*/  @!P0 LDG.E.EL R10, desc[UR4][R4.64+0x8] ;  /* 0x00000804040a8981 */ /* 0x000f68000c2e1900 */
[----:B------:R-:W5:Y:S01]  /*0170*/  @!P0 LDG.E.EL R11, desc[UR4][R4.64+0x8] ;  /* 0x00000804040b8981 */ /* 0x000f62000c2e1900 */
[----:B------:R-:W-:-:S06]  /*0180*/  CS2R R12, SRZ ;  /* 0x00000000000c7805 */ /* 0x000fcc000001ff00 */
[----:B------:R-:W5:Y:S04]  /*0190*/  @!P0 LDG.E.EL R12, desc[UR4][R4.64+0xc] ;  /* 0x00000c04040c8981 */ /* 0x000f68000c2e1900 */
[----:B------:R-:W5:Y:S01]  /*01a0*/  @!P0 LDG.E.EL R13, desc[UR4][R4.64+0xc] ;  /* 0x00000c04040d8981 */ /* 0x000f62000c2e1900 */
[----:B------:R-:W-:Y:S01]  /*01b0*/  CS2R R8, SRZ ;  /* 0x0000000000087805 */ /* 0x000fe2000001ff00 */
[----:B------:R-:W-:-:S05]  /*01c0*/  IMAD.WIDE R2, R7, 0x4, R2 ;  /* 0x0000000407027825 */ /* 0x000fca00078e0202 */
[----:B------:R1:W5:Y:S02]  /*01d0*/  @!P0 LDG.E.64 R8, desc[UR4][R2.64] ;  /* 0x0000000402088981 */ /* 0x000364000c1e1b00 */
[----:B-1----:R-:W1:Y:S02]  /*01e0*/  LDC.64 R2, c[0x0][0x218] ;  /* 0x00008600ff027b82 */ /* 0x002e640000000a00 */
[----:B-1----:R-:W-:Y:S01]  /*01f0*/  IMAD.WIDE R2, R7, 0x4, R2 ;  /* 0x0000000407027825 */ /* 0x002fe200078e0202 */
[C---:B--2---:R-:W-:Y:S02]  /*0200*/  FSETP.NAN.AND P3, PT, R15.reuse, R15, PT ;  /* 0x0000000f0f00720b */ /* 0x044fe40003f68000 */
[C---:B---3--:R-:W-:Y:S02]  /*0210*/  FSETP.NAN.AND P4, PT, R14.reuse, R14, PT ;  /* 0x0000000e0e00720b */ /* 0x048fe40003f88000 */
[----:B----4-:R-:W-:Y:S02]  /*0220*/  FSETP.GT.AND P1, PT, R15, R0, PT ;  /* 0x000000000f00720b */ /* 0x010fe40003f24000 */
[----:B-----5:R-:W-:-:S07]  /*0230*/  FSETP.GT.AND P2, PT, R14, R6, PT ;  /* 0x000000060e00720b */ /* 0x020fce0003f44000 */
[----:B------:R-:W-:Y:S02]  /*0240*/  @!P3 FSEL R15, R15, R0, P1 ;  /* 0x000000000f0fb208 */ /* 0x000fe40000800000 */
[----:B------:R-:W-:Y:S02]  /*0250*/  @!P4 FSEL R14, R14, R6, P2 ;  /* 0x000000060e0ec208 */ /* 0x000fe40001000000 */
[C---:B------:R-:W-:Y:S02]  /*0260*/  FSETP.GT.AND P1, PT, R15.reuse, R10, PT ;  /* 0x0000000a0f00720b */ /* 0x040fe40003f24000 */
[C---:B------:R-:W-:Y:S02]  /*0270*/  FSETP.GT.AND P2, PT, R14.reuse, R11, PT ;  /* 0x0000000b0e00720b */ /* 0x040fe40003f44000 */
[----:B------:R-:W-:Y:S02]  /*0280*/  FSETP.NAN.AND P3, PT, R15, R15, PT ;  /* 0x0000000f0f00720b */ /* 0x000fe40003f68000 */
[----:B------:R-:W-:-:S07]  /*0290*/  FSETP.NAN.AND P4, PT, R14, R14, PT ;  /* 0x0000000e0e00720b */ /* 0x000fce0003f88000 */
[----:B------:R-:W-:Y:S02]  /*02a0*/  @!P1 FSEL R15, R15, R10, P3 ;  /* 0x0000000a0f0f9208 */ /* 0x000fe40001800000 */
[----:B------:R-:W-:Y:S02]  /*02b0*/  @!P2 FSEL R14, R14, R11, P4 ;  /* 0x0000000b0e0ea208 */ /* 0x000fe40002000000 */
[C---:B------:R-:W-:Y:S02]  /*02c0*/  FSETP.GT.AND P1, PT, R15.reuse, R12, PT ;  /* 0x0000000c0f00720b */ /* 0x040fe40003f24000 */
[C---:B------:R-:W-:Y:S02]  /*02d0*/  FSETP.GT.AND P2, PT, R14.reuse, R13, PT ;  /* 0x0000000d0e00720b */ /* 0x040fe40003f44000 */
[----:B------:R-:W-:Y:S02]  /*02e0*/  FSETP.NAN.AND P3, PT, R15, R15, PT ;  /* 0x0000000f0f00720b */ /* 0x000fe40003f68000 */
[----:B------:R-:W-:-:S07]  /*02f0*/  FSETP.NAN.AND P4, PT, R14, R14, PT ;  /* 0x0000000e0e00720b */ /* 0x000fce0003f88000 */
[----:B------:R-:W-:Y:S02]  /*0300*/  @!P1 FSEL R15, R15, R12, P3 ;  /* 0x0000000c0f0f9208 */ /* 0x000fe40001800000 */
[----:B------:R-:W-:-:S03]  /*0310*/  @!P2 FSEL R14, R14, R13, P4 ;  /* 0x0000000d0e0ea208 */ /* 0x000fc60002000000 */
[----:B------:R-:W-:Y:S02]  /*0320*/  FADD R8, -R15, R8 ;  /* 0x000000080f087221 */ /* 0x000fe40000000100 */
[----:B------:R-:W-:Y:S02]  /*0330*/  FADD R9, -R14, R9 ;  /* 0x000000090e097221 */ /* 0x000fe40000000100 */
[----:B------:R-:W-:Y:S02]  /*0340*/  FMUL R8, R8, 1.4426950216293334961 ;  /* 0x3fb8aa3b08087820 */ /* 0x000fe40000400000 */
[----:B------:R-:W-:-:S03]  /*0350*/  FMUL R9, R9, 1.4426950216293334961 ;  /* 0x3fb8aa3b09097820 */ /* 0x000fc60000400000 */
[----:B------:R-:W-:Y:S02]  /*0360*/  FSETP.GEU.AND P1, PT, R8, -126, PT ;  /* 0xc2fc00000800780b */ /* 0x000fe40003f2e000 */
[----:B------:R-:W-:-:S11]  /*0370*/  FSETP.GEU.AND P2, PT, R9, -126, PT ;  /* 0xc2fc00000900780b */ /* 0x000fd60003f4e000 */
[----:B------:R-:W-:Y:S02]  /*0380*/  @!P1 FMUL R8, R8, 0.5 ;  /* 0x3f00000008089820 */ /* 0x000fe40000400000 */
[----:B------:R-:W-:Y:S02]  /*0390*/  @!P2 FMUL R9, R9, 0.5 ;  /* 0x3f0000000909a820 */ /* 0x000fe40000400000 */
[----:B------:R-:W1:Y:S08]  /*03a0*/  MUFU.EX2 R4, R8 ;  /* 0x0000000800047308 */ /* 0x000e700000000800 */
[----:B------:R-:W2:Y:S01]  /*03b0*/  MUFU.EX2 R5, R9 ;  /* 0x0000000900057308 */ /* 0x000ea20000000800 */
[----:B-1----:R-:W-:Y:S01]  /*03c0*/  @!P1 FMUL R4, R4, R4 ;  /* 0x0000000404049220 */ /* 0x002fe20000400000 */
[----:B--2---:R-:W-:Y:S01]  /*03d0*/  @!P2 FMUL R5, R5, R5 ;  /* 0x000000050505a220 */ /* 0x004fe20000400000 */
[----:B------:R-:W-:Y:S06]  /*03e0*/  @P0 EXIT ;  /* 0x000000000000094d */ /* 0x000fec0003800000 */
[----:B------:R-:W-:Y:S01]  /*03f0*/  STG.E.64 desc[UR4][R2.64], R4 ;  /* 0x0000000402007986 */ /* 0x000fe2000c101b04 */
[----:B------:R-:W-:Y:S05]  /*0400*/  EXIT ;  /* 0x000000000000794d */ /* 0x000fea0003800000 */
.L_x_0:
[----:B------:R-:W-:-:S00]  /*0410*/  BRA `(.L_x_0) ;  /* 0xfffffffc00fc7947 */ /* 0x000fc0000383ffff */
[----:B------:R-:W-:-:S00]  /*0420*/  NOP ;  /* 0x0000000000007918 */ /* 0x000fc00000000000 */
        /* <DEDUP_REMOVED lines=13> */
.L_x_1:


//--------------------- .nv.constant0.triton_poi_fused__softmax_9 --------------------------
	.section	.nv.constant0.triton_poi_fused__softmax_9,"a",@progbits
	.sectionflags	@""
	.align	4
.nv.constant0.triton_poi_fused__softmax_9:
	.zero		548
